//
// Generated by NVIDIA NVVM Compiler
//
// Compiler Build ID: CL-36424714
// Cuda compilation tools, release 13.0, V13.0.88
// Based on NVVM 20.0.0
//

.version 9.0
.target sm_100
.address_size 64

	// .globl	_Z15spmm_coo_kernelPiS_PfS0_S0_iii

.visible .entry _Z15spmm_coo_kernelPiS_PfS0_S0_iii(
	.param .u64 .ptr .align 1 _Z15spmm_coo_kernelPiS_PfS0_S0_iii_param_0,
	.param .u64 .ptr .align 1 _Z15spmm_coo_kernelPiS_PfS0_S0_iii_param_1,
	.param .u64 .ptr .align 1 _Z15spmm_coo_kernelPiS_PfS0_S0_iii_param_2,
	.param .u64 .ptr .align 1 _Z15spmm_coo_kernelPiS_PfS0_S0_iii_param_3,
	.param .u64 .ptr .align 1 _Z15spmm_coo_kernelPiS_PfS0_S0_iii_param_4,
	.param .u32 _Z15spmm_coo_kernelPiS_PfS0_S0_iii_param_5,
	.param .u32 _Z15spmm_coo_kernelPiS_PfS0_S0_iii_param_6,
	.param .u32 _Z15spmm_coo_kernelPiS_PfS0_S0_iii_param_7
)
{
	.reg .pred 	%p<11>;
	.reg .b32 	%r<51>;
	.reg .b32 	%f<89>;
	.reg .b64 	%rd<34>;

	ld.param.u64 	%rd5, [_Z15spmm_coo_kernelPiS_PfS0_S0_iii_param_0];
	ld.param.u64 	%rd6, [_Z15spmm_coo_kernelPiS_PfS0_S0_iii_param_1];
	ld.param.u64 	%rd7, [_Z15spmm_coo_kernelPiS_PfS0_S0_iii_param_2];
	ld.param.u64 	%rd9, [_Z15spmm_coo_kernelPiS_PfS0_S0_iii_param_3];
	ld.param.u32 	%r30, [_Z15spmm_coo_kernelPiS_PfS0_S0_iii_param_5];
	ld.param.u32 	%r29, [_Z15spmm_coo_kernelPiS_PfS0_S0_iii_param_6];
	cvta.to.global.u64 	%rd1, %rd9;
	mov.u32 	%r31, %ctaid.x;
	mov.u32 	%r32, %ntid.x;
	mov.u32 	%r33, %tid.x;
	mad.lo.s32 	%r1, %r31, %r32, %r33;
	setp.ge.s32 	%p1, %r1, %r30;
	@%p1 bra 	$L__BB0_14;
	cvta.to.global.u64 	%rd10, %rd5;
	cvta.to.global.u64 	%rd11, %rd6;
	cvta.to.global.u64 	%rd12, %rd7;
	mul.wide.s32 	%rd13, %r1, 4;
	add.s64 	%rd2, %rd10, %rd13;
	add.s64 	%rd3, %rd11, %rd13;
	add.s64 	%rd14, %rd12, %rd13;
	ld.global.f32 	%f1, [%rd14];
	setp.lt.s32 	%p2, %r29, 1;
	@%p2 bra 	$L__BB0_14;
	ld.global.u32 	%r35, [%rd3];
	ld.global.u32 	%r36, [%rd2];
	mul.lo.s32 	%r2, %r36, %r29;
	mul.lo.s32 	%r3, %r35, %r29;
	setp.lt.u32 	%p3, %r29, 16;
	mov.b32 	%r46, 0;
	@%p3 bra 	$L__BB0_5;
	and.b32  	%r46, %r29, 2147483632;
	neg.s32 	%r44, %r46;
	mov.u32 	%r42, %r3;
	mov.u32 	%r43, %r2;
$L__BB0_4:
	.pragma "nounroll";
	ld.param.u64 	%rd32, [_Z15spmm_coo_kernelPiS_PfS0_S0_iii_param_4];
	mul.wide.s32 	%rd15, %r43, 4;
	cvta.to.global.u64 	%rd16, %rd32;
	add.s64 	%rd17, %rd16, %rd15;
	mul.wide.s32 	%rd18, %r42, 4;
	add.s64 	%rd19, %rd1, %rd18;
	ld.global.f32 	%f2, [%rd19];
	mul.f32 	%f3, %f1, %f2;
	atom.global.add.f32 	%f4, [%rd17], %f3;
	ld.global.f32 	%f5, [%rd19+4];
	mul.f32 	%f6, %f1, %f5;
	atom.global.add.f32 	%f7, [%rd17+4], %f6;
	ld.global.f32 	%f8, [%rd19+8];
	mul.f32 	%f9, %f1, %f8;
	atom.global.add.f32 	%f10, [%rd17+8], %f9;
	ld.global.f32 	%f11, [%rd19+12];
	mul.f32 	%f12, %f1, %f11;
	atom.global.add.f32 	%f13, [%rd17+12], %f12;
	ld.global.f32 	%f14, [%rd19+16];
	mul.f32 	%f15, %f1, %f14;
	atom.global.add.f32 	%f16, [%rd17+16], %f15;
	ld.global.f32 	%f17, [%rd19+20];
	mul.f32 	%f18, %f1, %f17;
	atom.global.add.f32 	%f19, [%rd17+20], %f18;
	ld.global.f32 	%f20, [%rd19+24];
	mul.f32 	%f21, %f1, %f20;
	atom.global.add.f32 	%f22, [%rd17+24], %f21;
	ld.global.f32 	%f23, [%rd19+28];
	mul.f32 	%f24, %f1, %f23;
	atom.global.add.f32 	%f25, [%rd17+28], %f24;
	ld.global.f32 	%f26, [%rd19+32];
	mul.f32 	%f27, %f1, %f26;
	atom.global.add.f32 	%f28, [%rd17+32], %f27;
	ld.global.f32 	%f29, [%rd19+36];
	mul.f32 	%f30, %f1, %f29;
	atom.global.add.f32 	%f31, [%rd17+36], %f30;
	ld.global.f32 	%f32, [%rd19+40];
	mul.f32 	%f33, %f1, %f32;
	atom.global.add.f32 	%f34, [%rd17+40], %f33;
	ld.global.f32 	%f35, [%rd19+44];
	mul.f32 	%f36, %f1, %f35;
	atom.global.add.f32 	%f37, [%rd17+44], %f36;
	ld.global.f32 	%f38, [%rd19+48];
	mul.f32 	%f39, %f1, %f38;
	atom.global.add.f32 	%f40, [%rd17+48], %f39;
	ld.global.f32 	%f41, [%rd19+52];
	mul.f32 	%f42, %f1, %f41;
	atom.global.add.f32 	%f43, [%rd17+52], %f42;
	ld.global.f32 	%f44, [%rd19+56];
	mul.f32 	%f45, %f1, %f44;
	atom.global.add.f32 	%f46, [%rd17+56], %f45;
	ld.global.f32 	%f47, [%rd19+60];
	mul.f32 	%f48, %f1, %f47;
	atom.global.add.f32 	%f49, [%rd17+60], %f48;
	add.s32 	%r44, %r44, 16;
	add.s32 	%r43, %r43, 16;
	add.s32 	%r42, %r42, 16;
	setp.ne.s32 	%p4, %r44, 0;
	@%p4 bra 	$L__BB0_4;
$L__BB0_5:
	and.b32  	%r13, %r29, 15;
	setp.eq.s32 	%p5, %r13, 0;
	@%p5 bra 	$L__BB0_14;
	ld.param.u64 	%rd33, [_Z15spmm_coo_kernelPiS_PfS0_S0_iii_param_4];
	cvta.to.global.u64 	%rd4, %rd33;
	and.b32  	%r14, %r29, 7;
	setp.lt.u32 	%p6, %r13, 8;
	@%p6 bra 	$L__BB0_8;
	add.s32 	%r38, %r46, %r2;
	mul.wide.s32 	%rd20, %r38, 4;
	add.s64 	%rd21, %rd4, %rd20;
	add.s32 	%r39, %r46, %r3;
	mul.wide.s32 	%rd22, %r39, 4;
	add.s64 	%rd23, %rd1, %rd22;
	ld.global.f32 	%f50, [%rd23];
	mul.f32 	%f51, %f1, %f50;
	atom.global.add.f32 	%f52, [%rd21], %f51;
	ld.global.f32 	%f53, [%rd23+4];
	mul.f32 	%f54, %f1, %f53;
	atom.global.add.f32 	%f55, [%rd21+4], %f54;
	ld.global.f32 	%f56, [%rd23+8];
	mul.f32 	%f57, %f1, %f56;
	atom.global.add.f32 	%f58, [%rd21+8], %f57;
	ld.global.f32 	%f59, [%rd23+12];
	mul.f32 	%f60, %f1, %f59;
	atom.global.add.f32 	%f61, [%rd21+12], %f60;
	ld.global.f32 	%f62, [%rd23+16];
	mul.f32 	%f63, %f1, %f62;
	atom.global.add.f32 	%f64, [%rd21+16], %f63;
	ld.global.f32 	%f65, [%rd23+20];
	mul.f32 	%f66, %f1, %f65;
	atom.global.add.f32 	%f67, [%rd21+20], %f66;
	ld.global.f32 	%f68, [%rd23+24];
	mul.f32 	%f69, %f1, %f68;
	atom.global.add.f32 	%f70, [%rd21+24], %f69;
	ld.global.f32 	%f71, [%rd23+28];
	mul.f32 	%f72, %f1, %f71;
	atom.global.add.f32 	%f73, [%rd21+28], %f72;
	add.s32 	%r46, %r46, 8;
$L__BB0_8:
	setp.eq.s32 	%p7, %r14, 0;
	@%p7 bra 	$L__BB0_14;
	and.b32  	%r17, %r29, 3;
	setp.lt.u32 	%p8, %r14, 4;
	@%p8 bra 	$L__BB0_11;
	add.s32 	%r40, %r46, %r2;
	mul.wide.s32 	%rd24, %r40, 4;
	add.s64 	%rd25, %rd4, %rd24;
	add.s32 	%r41, %r46, %r3;
	mul.wide.s32 	%rd26, %r41, 4;
	add.s64 	%rd27, %rd1, %rd26;
	ld.global.f32 	%f74, [%rd27];
	mul.f32 	%f75, %f1, %f74;
	atom.global.add.f32 	%f76, [%rd25], %f75;
	ld.global.f32 	%f77, [%rd27+4];
	mul.f32 	%f78, %f1, %f77;
	atom.global.add.f32 	%f79, [%rd25+4], %f78;
	ld.global.f32 	%f80, [%rd27+8];
	mul.f32 	%f81, %f1, %f80;
	atom.global.add.f32 	%f82, [%rd25+8], %f81;
	ld.global.f32 	%f83, [%rd27+12];
	mul.f32 	%f84, %f1, %f83;
	atom.global.add.f32 	%f85, [%rd25+12], %f84;
	add.s32 	%r46, %r46, 4;
$L__BB0_11:
	setp.eq.s32 	%p9, %r17, 0;
	@%p9 bra 	$L__BB0_14;
	add.s32 	%r50, %r46, %r3;
	add.s32 	%r49, %r46, %r2;
	neg.s32 	%r48, %r17;
$L__BB0_13:
	.pragma "nounroll";
	mul.wide.s32 	%rd28, %r50, 4;
	add.s64 	%rd29, %rd1, %rd28;
	mul.wide.s32 	%rd30, %r49, 4;
	add.s64 	%rd31, %rd4, %rd30;
	ld.global.f32 	%f86, [%rd29];
	mul.f32 	%f87, %f1, %f86;
	atom.global.add.f32 	%f88, [%rd31], %f87;
	add.s32 	%r50, %r50, 1;
	add.s32 	%r49, %r49, 1;
	add.s32 	%r48, %r48, 1;
	setp.ne.s32 	%p10, %r48, 0;
	@%p10 bra 	$L__BB0_13;
$L__BB0_14:
	ret;

}


// ===== COMPILED SASS (sm_100) =====

	.target	sm_100

	.elftype	@"ET_EXEC"


//--------------------- .note.nv.tkinfo           --------------------------
	.section	.note.nv.tkinfo,"",@"SHT_NOTE"
	.sectionflags	@"SHF_NOTE_NV_TKINFO"
	.tkinfo
        /*0018*/ 	.word	0x00000002
        /*0030*/ 	.string	""
        /*0030*/ 	.string	"ptxas"
        /*0030*/ 	.string	"Cuda compilation tools, release 13.0, V13.0.88"
        /*0030*/ 	.string	"Build cuda_13.0.r13.0/compiler.36424714_0"
        /*0030*/ 	.string	"-arch sm_100 -m 64 "



//--------------------- .note.nv.cuinfo           --------------------------
	.section	.note.nv.cuinfo,"",@"SHT_NOTE"
	.sectionflags	@"SHF_NOTE_NV_CUINFO"
        /*0018*/ 	.short	0x0002
        /*001a*/ 	.short	0x0064
        /*001c*/ 	.short	0x0082
	.zero		2


//--------------------- .nv.info                  --------------------------
	.section	.nv.info,"",@"SHT_CUDA_INFO"
	.align	4


	//----- nvinfo : EIATTR_REGCOUNT
	.align		4
        /*0000*/ 	.byte	0x04, 0x2f
        /*0002*/ 	.short	(.L_1 - .L_0)
	.align		4
.L_0:
        /*0004*/ 	.word	index@(_Z15spmm_coo_kernelPiS_PfS0_S0_iii)
        /*0008*/ 	.word	0x0000001a


	//----- nvinfo : EIATTR_FRAME_SIZE
	.align		4
.L_1:
        /*000c*/ 	.byte	0x04, 0x11
        /*000e*/ 	.short	(.L_3 - .L_2)
	.align		4
.L_2:
        /*0010*/ 	.word	index@(_Z15spmm_coo_kernelPiS_PfS0_S0_iii)
        /*0014*/ 	.word	0x00000000


	//----- nvinfo : EIATTR_MIN_STACK_SIZE
	.align		4
.L_3:
        /*0018*/ 	.byte	0x04, 0x12
        /*001a*/ 	.short	(.L_5 - .L_4)
	.align		4
.L_4:
        /*001c*/ 	.word	index@(_Z15spmm_coo_kernelPiS_PfS0_S0_iii)
        /*0020*/ 	.word	0x00000000
.L_5:


//--------------------- .nv.compat                --------------------------
	.section	.nv.compat,"",@"SHT_CUDA_COMPAT_INFO"
	.align	4
        /*0000*/ 	.byte	0x02, 0x09, 0x00, 0x00, 0x02, 0x02, 0x01, 0x00, 0x02, 0x05, 0x05, 0x00, 0x03, 0x07, 0x01, 0x01
        /*0010*/ 	.byte	0x02, 0x03, 0x00, 0x00, 0x02, 0x06, 0x01, 0x00, 0x04, 0x0b, 0x08, 0x00, 0x09, 0x00, 0x00, 0x00
        /*0020*/ 	.byte	0x00, 0x00, 0x00, 0x00


//--------------------- .nv.info._Z15spmm_coo_kernelPiS_PfS0_S0_iii --------------------------
	.section	.nv.info._Z15spmm_coo_kernelPiS_PfS0_S0_iii,"",@"SHT_CUDA_INFO"
	.sectionflags	@""
	.align	4


	//----- nvinfo : EIATTR_CUDA_API_VERSION
	.align		4
        /*0000*/ 	.byte	0x04, 0x37
        /*0002*/ 	.short	(.L_7 - .L_6)
.L_6:
        /*0004*/ 	.word	0x00000082


	//----- nvinfo : EIATTR_KPARAM_INFO
	.align		4
.L_7:
        /*0008*/ 	.byte	0x04, 0x17
        /*000a*/ 	.short	(.L_9 - .L_8)
.L_8:
        /*000c*/ 	.word	0x00000000
        /*0010*/ 	.short	0x0007
        /*0012*/ 	.short	0x0030
        /*0014*/ 	.byte	0x00, 0xf0, 0x11, 0x00


	//----- nvinfo : EIATTR_KPARAM_INFO
	.align		4
.L_9:
        /*0018*/ 	.byte	0x04, 0x17
        /*001a*/ 	.short	(.L_11 - .L_10)
.L_10:
        /*001c*/ 	.word	0x00000000
        /*0020*/ 	.short	0x0006
        /*0022*/ 	.short	0x002c
        /*0024*/ 	.byte	0x00, 0xf0, 0x11, 0x00


	//----- nvinfo : EIATTR_KPARAM_INFO
	.align		4
.L_11:
        /*0028*/ 	.byte	0x04, 0x17
        /*002a*/ 	.short	(.L_13 - .L_12)
.L_12:
        /*002c*/ 	.word	0x00000000
        /*0030*/ 	.short	0x0005
        /*0032*/ 	.short	0x0028
        /*0034*/ 	.byte	0x00, 0xf0, 0x11, 0x00


	//----- nvinfo : EIATTR_KPARAM_INFO
	.align		4
.L_13:
        /*0038*/ 	.byte	0x04, 0x17
        /*003a*/ 	.short	(.L_15 - .L_14)
.L_14:
        /*003c*/ 	.word	0x00000000
        /*0040*/ 	.short	0x0004
        /*0042*/ 	.short	0x0020
        /*0044*/ 	.byte	0x00, 0xf5, 0x21, 0x00


	//----- nvinfo : EIATTR_KPARAM_INFO
	.align		4
.L_15:
        /*0048*/ 	.byte	0x04, 0x17
        /*004a*/ 	.short	(.L_17 - .L_16)
.L_16:
        /*004c*/ 	.word	0x00000000
        /*0050*/ 	.short	0x0003
        /*0052*/ 	.short	0x0018
        /*0054*/ 	.byte	0x00, 0xf5, 0x21, 0x00


	//----- nvinfo : EIATTR_KPARAM_INFO
	.align		4
.L_17:
        /*0058*/ 	.byte	0x04, 0x17
        /*005a*/ 	.short	(.L_19 - .L_18)
.L_18:
        /*005c*/ 	.word	0x00000000
        /*0060*/ 	.short	0x0002
        /*0062*/ 	.short	0x0010
        /*0064*/ 	.byte	0x00, 0xf5, 0x21, 0x00


	//----- nvinfo : EIATTR_KPARAM_INFO
	.align		4
.L_19:
        /*0068*/ 	.byte	0x04, 0x17
        /*006a*/ 	.short	(.L_21 - .L_20)
.L_20:
        /*006c*/ 	.word	0x00000000
        /*0070*/ 	.short	0x0001
        /*0072*/ 	.short	0x0008
        /*0074*/ 	.byte	0x00, 0xf5, 0x21, 0x00


	//----- nvinfo : EIATTR_KPARAM_INFO
	.align		4
.L_21:
        /*0078*/ 	.byte	0x04, 0x17
        /*007a*/ 	.short	(.L_23 - .L_22)
.L_22:
        /*007c*/ 	.word	0x00000000
        /*0080*/ 	.short	0x0000
        /*0082*/ 	.short	0x0000
        /*0084*/ 	.byte	0x00, 0xf5, 0x21, 0x00


	//----- nvinfo : EIATTR_SPARSE_MMA_MASK
	.align		4
.L_23:
        /*0088*/ 	.byte	0x03, 0x50
        /*008a*/ 	.short	0x0000


	//----- nvinfo : EIATTR_MAXREG_COUNT
	.align		4
        /*008c*/ 	.byte	0x03, 0x1b
        /*008e*/ 	.short	0x00ff


	//----- nvinfo : EIATTR_MERCURY_ISA_VERSION
	.align		4
        /*0090*/ 	.byte	0x03, 0x5f
        /*0092*/ 	.short	0x0101


	//----- nvinfo : EIATTR_VRC_CTA_INIT_COUNT
	.align		4
        /*0094*/ 	.byte	0x02, 0x4a
	.zero		1
	.zero		1


	//----- nvinfo : EIATTR_EXIT_INSTR_OFFSETS
	.align		4
        /*0098*/ 	.byte	0x04, 0x1c
        /*009a*/ 	.short	(.L_25 - .L_24)


	//   ....[0]....
.L_24:
        /*009c*/ 	.word	0x00000070


	//   ....[1]....
        /*00a0*/ 	.word	0x000000c0


	//   ....[2]....
        /*00a4*/ 	.word	0x00000580


	//   ....[3]....
        /*00a8*/ 	.word	0x000007c0


	//   ....[4]....
        /*00ac*/ 	.word	0x00000940


	//   ....[5]....
        /*00b0*/ 	.word	0x00000a40


	//----- nvinfo : EIATTR_CBANK_PARAM_SIZE
	.align		4
.L_25:
        /*00b4*/ 	.byte	0x03, 0x19
        /*00b6*/ 	.short	0x0034


	//----- nvinfo : EIATTR_PARAM_CBANK
	.align		4
        /*00b8*/ 	.byte	0x04, 0x0a
        /*00ba*/ 	.short	(.L_27 - .L_26)
	.align		4
.L_26:
        /*00bc*/ 	.word	index@(.nv.constant0._Z15spmm_coo_kernelPiS_PfS0_S0_iii)
        /*00c0*/ 	.short	0x0380
        /*00c2*/ 	.short	0x0034


	//----- nvinfo : EIATTR_SW_WAR
	.align		4
.L_27:
        /*00c4*/ 	.byte	0x04, 0x36
        /*00c6*/ 	.short	(.L_29 - .L_28)
.L_28:
        /*00c8*/ 	.word	0x00000008
.L_29:


//--------------------- .nv.callgraph             --------------------------
	.section	.nv.callgraph,"",@"SHT_CUDA_CALLGRAPH"
	.align	4
	.sectionentsize	8
	.align		4
        /*0000*/ 	.word	0x00000000
	.align		4
        /*0004*/ 	.word	0xffffffff
	.align		4
        /*0008*/ 	.word	0x00000000
	.align		4
        /*000c*/ 	.word	0xfffffffe
	.align		4
        /*0010*/ 	.word	0x00000000
	.align		4
        /*0014*/ 	.word	0xfffffffd
	.align		4
        /*0018*/ 	.word	0x00000000
	.align		4
        /*001c*/ 	.word	0xfffffffc


//--------------------- .text._Z15spmm_coo_kernelPiS_PfS0_S0_iii --------------------------
	.section	.text._Z15spmm_coo_kernelPiS_PfS0_S0_iii,"ax",@progbits
	.align	128
        .global         _Z15spmm_coo_kernelPiS_PfS0_S0_iii
        .type           _Z15spmm_coo_kernelPiS_PfS0_S0_iii,@function
        .size           _Z15spmm_coo_kernelPiS_PfS0_S0_iii,(.L_x_6 - _Z15spmm_coo_kernelPiS_PfS0_S0_iii)
        .other          _Z15spmm_coo_kernelPiS_PfS0_S0_iii,@"STO_CUDA_ENTRY STV_DEFAULT"
_Z15spmm_coo_kernelPiS_PfS0_S0_iii:
.text._Z15spmm_coo_kernelPiS_PfS0_S0_iii:
[----:B------:R-:W-:Y:S01]  /*0000*/  LDC R1, c[0x0][0x37c] ;  /* 0x0000df00ff017b82 */ /* 0x000fe20000000800 */
[----:B------:R-:W0:Y:S07]  /*0010*/  S2R R0, SR_TID.X ;  /* 0x0000000000007919 */ /* 0x000e2e0000002100 */
[----:B------:R-:W0:Y:S01]  /*0020*/  S2UR UR4, SR_CTAID.X ;  /* 0x00000000000479c3 */ /* 0x000e220000002500 */
[----:B------:R-:W1:Y:S07]  /*0030*/  LDCU UR5, c[0x0][0x3a8] ;  /* 0x00007500ff0577ac */ /* 0x000e6e0008000800 */
[----:B------:R-:W0:Y:S02]  /*0040*/  LDC R3, c[0x0][0x360] ;  /* 0x0000d800ff037b82 */ /* 0x000e240000000800 */
[----:B0-----:R-:W-:-:S05]  /*0050*/  IMAD R3, R3, UR4, R0 ;  /* 0x0000000403037c24 */ /* 0x001fca000f8e0200 */
[----:B-1----:R-:W-:-:S13]  /*0060*/  ISETP.GE.AND P0, PT, R3, UR5, PT ;  /* 0x0000000503007c0c */ /* 0x002fda000bf06270 */
[----:B------:R-:W-:Y:S05]  /*0070*/  @P0 EXIT ;  /* 0x000000000000094d */ /* 0x000fea0003800000 */
[----:B------:R-:W0:Y:S08]  /*0080*/  LDC R0, c[0x0][0x3ac] ;  /* 0x0000eb00ff007b82 */ /* 0x000e300000000800 */
[----:B------:R-:W1:Y:S08]  /*0090*/  LDC.64 R8, c[0x0][0x388] ;  /* 0x0000e200ff087b82 */ /* 0x000e700000000a00 */
[----:B------:R-:W2:Y:S01]  /*00a0*/  LDC.64 R6, c[0x0][0x380] ;  /* 0x0000e000ff067b82 */ /* 0x000ea20000000a00 */
[----:B0-----:R-:W-:-:S13]  /*00b0*/  ISETP.GE.AND P0, PT, R0, 0x1, PT ;  /* 0x000000010000780c */ /* 0x001fda0003f06270 */
[----:B-1----:R-:W-:Y:S05]  /*00c0*/  @!P0 EXIT ;  /* 0x000000000000894d */ /* 0x002fea0003800000 */
[----:B------:R-:W0:Y:S01]  /*00d0*/  LDCU.64 UR4, c[0x0][0x358] ;  /* 0x00006b00ff0477ac */ /* 0x000e220008000a00 */
[C---:B------:R-:W-:Y:S01]  /*00e0*/  IMAD.WIDE R8, R3.reuse, 0x4, R8 ;  /* 0x0000000403087825 */ /* 0x040fe200078e0208 */
[----:B------:R-:W1:Y:S03]  /*00f0*/  LDC.64 R12, c[0x0][0x390] ;  /* 0x0000e400ff0c7b82 */ /* 0x000e660000000a00 */
[C---:B--2---:R-:W-:Y:S02]  /*0100*/  IMAD.WIDE R6, R3.reuse, 0x4, R6 ;  /* 0x0000000403067825 */ /* 0x044fe400078e0206 */
[----:B0-----:R-:W2:Y:S04]  /*0110*/  LDG.E R9, desc[UR4][R8.64] ;  /* 0x0000000408097981 */ /* 0x001ea8000c1e1900 */
[----:B------:R-:W3:Y:S01]  /*0120*/  LDG.E R7, desc[UR4][R6.64] ;  /* 0x0000000406077981 */ /* 0x000ee2000c1e1900 */
[----:B------:R-:W-:Y:S01]  /*0130*/  ISETP.GE.U32.AND P1, PT, R0, 0x10, PT ;  /* 0x000000100000780c */ /* 0x000fe20003f26070 */
[----:B-1----:R-:W-:-:S04]  /*0140*/  IMAD.WIDE R12, R3, 0x4, R12 ;  /* 0x00000004030c7825 */ /* 0x002fc800078e020c */
[----:B------:R-:W-:Y:S01]  /*0150*/  HFMA2 R5, -RZ, RZ, 0, 0 ;  /* 0x00000000ff057431 */ /* 0x000fe200000001ff */
[----:B------:R-:W-:Y:S01]  /*0160*/  LOP3.LUT P0, R10, R0, 0xf, RZ, 0xc0, !PT ;  /* 0x0000000f000a7812 */ /* 0x000fe2000780c0ff */
[----:B------:R0:W5:Y:S01]  /*0170*/  LDG.E R2, desc[UR4][R12.64] ;  /* 0x000000040c027981 */ /* 0x000162000c1e1900 */
[-C--:B--2---:R-:W-:Y:S02]  /*0180*/  IMAD R3, R9, R0.reuse, RZ ;  /* 0x0000000009037224 */ /* 0x084fe400078e02ff */
[----:B---3--:R-:W-:-:S03]  /*0190*/  IMAD R4, R7, R0, RZ ;  /* 0x0000000007047224 */ /* 0x008fc600078e02ff */
[----:B0-----:R-:W-:Y:S06]  /*01a0*/  @!P1 BRA `(.L_x_0) ;  /* 0x0000000000f49947 */ /* 0x001fec0003800000 */
[----:B------:R-:W-:Y:S02]  /*01b0*/  LOP3.LUT R5, R0, 0x7ffffff0, RZ, 0xc0, !PT ;  /* 0x7ffffff000057812 */ /* 0x000fe400078ec0ff */
[----:B------:R-:W-:Y:S02]  /*01c0*/  MOV R12, R3 ;  /* 0x00000003000c7202 */ /* 0x000fe40000000f00 */
[----:B------:R-:W-:Y:S02]  /*01d0*/  MOV R11, R4 ;  /* 0x00000004000b7202 */ /* 0x000fe40000000f00 */
[----:B------:R-:W-:-:S07]  /*01e0*/  IADD3 R13, PT, PT, -R5, RZ, RZ ;  /* 0x000000ff050d7210 */ /* 0x000fce0007ffe1ff */
.L_x_1:
[----:B------:R-:W0:Y:S08]  /*01f0*/  LDC.64 R6, c[0x0][0x398] ;  /* 0x0000e600ff067b82 */ /* 0x000e300000000a00 */
[----:B-1----:R-:W1:Y:S01]  /*0200*/  LDC.64 R8, c[0x0][0x3a0] ;  /* 0x0000e800ff087b82 */ /* 0x002e620000000a00 */
[----:B0-----:R-:W-:-:S05]  /*0210*/  IMAD.WIDE R6, R12, 0x4, R6 ;  /* 0x000000040c067825 */ /* 0x001fca00078e0206 */
[----:B------:R-:W2:Y:S01]  /*0220*/  LDG.E R15, desc[UR4][R6.64] ;  /* 0x00000004060f7981 */ /* 0x000ea2000c1e1900 */
[----:B-1----:R-:W-:-:S04]  /*0230*/  IMAD.WIDE R8, R11, 0x4, R8 ;  /* 0x000000040b087825 */ /* 0x002fc800078e0208 */
[----:B--2--5:R-:W-:-:S05]  /*0240*/  FMUL R15, R2, R15 ;  /* 0x0000000f020f7220 */ /* 0x024fca0000400000 */
[----:B------:R0:W-:Y:S04]  /*0250*/  REDG.E.ADD.F32.FTZ.RN.STRONG.GPU desc[UR4][R8.64], R15 ;  /* 0x0000000f080079a6 */ /* 0x0001e8000c12f304 */
[----:B------:R-:W2:Y:S02]  /*0260*/  LDG.E R17, desc[UR4][R6.64+0x4] ;  /* 0x0000040406117981 */ /* 0x000ea4000c1e1900 */
[----:B--2---:R-:W-:-:S05]  /*0270*/  FMUL R17, R2, R17 ;  /* 0x0000001102117220 */ /* 0x004fca0000400000 */
[----:B------:R1:W-:Y:S04]  /*0280*/  REDG.E.ADD.F32.FTZ.RN.STRONG.GPU desc[UR4][R8.64+0x4], R17 ;  /* 0x00000411080079a6 */ /* 0x0003e8000c12f304 */
[----:B------:R-:W2:Y:S02]  /*0290*/  LDG.E R19, desc[UR4][R6.64+0x8] ;  /* 0x0000080406137981 */ /* 0x000ea4000c1e1900 */
[----:B--2---:R-:W-:-:S05]  /*02a0*/  FMUL R19, R2, R19 ;  /* 0x0000001302137220 */ /* 0x004fca0000400000 */
[----:B------:R2:W-:Y:S04]  /*02b0*/  REDG.E.ADD.F32.FTZ.RN.STRONG.GPU desc[UR4][R8.64+0x8], R19 ;  /* 0x00000813080079a6 */ /* 0x0005e8000c12f304 */
[----:B------:R-:W3:Y:S02]  /*02c0*/  LDG.E R21, desc[UR4][R6.64+0xc] ;  /* 0x00000c0406157981 */ /* 0x000ee4000c1e1900 */
[----:B---3--:R-:W-:-:S05]  /*02d0*/  FMUL R21, R2, R21 ;  /* 0x0000001502157220 */ /* 0x008fca0000400000 */
[----:B------:R3:W-:Y:S04]  /*02e0*/  REDG.E.ADD.F32.FTZ.RN.STRONG.GPU desc[UR4][R8.64+0xc], R21 ;  /* 0x00000c15080079a6 */ /* 0x0007e8000c12f304 */
[----:B------:R-:W4:Y:S02]  /*02f0*/  LDG.E R23, desc[UR4][R6.64+0x10] ;  /* 0x0000100406177981 */ /* 0x000f24000c1e1900 */
[----:B----4-:R-:W-:-:S05]  /*0300*/  FMUL R23, R2, R23 ;  /* 0x0000001702177220 */ /* 0x010fca0000400000 */
[----:B------:R4:W-:Y:S04]  /*0310*/  REDG.E.ADD.F32.FTZ.RN.STRONG.GPU desc[UR4][R8.64+0x10], R23 ;  /* 0x00001017080079a6 */ /* 0x0009e8000c12f304 */
[----:B0-----:R-:W2:Y:S02]  /*0320*/  LDG.E R15, desc[UR4][R6.64+0x14] ;  /* 0x00001404060f7981 */ /* 0x001ea4000c1e1900 */
[----:B--2---:R-:W-:-:S05]  /*0330*/  FMUL R15, R2, R15 ;  /* 0x0000000f020f7220 */ /* 0x004fca0000400000 */
[----:B------:R0:W-:Y:S04]  /*0340*/  REDG.E.ADD.F32.FTZ.RN.STRONG.GPU desc[UR4][R8.64+0x14], R15 ;  /* 0x0000140f080079a6 */ /* 0x0001e8000c12f304 */
[----:B-1----:R-:W2:Y:S02]  /*0350*/  LDG.E R17, desc[UR4][R6.64+0x18] ;  /* 0x0000180406117981 */ /* 0x002ea4000c1e1900 */
[----:B--2---:R-:W-:-:S05]  /*0360*/  FMUL R17, R2, R17 ;  /* 0x0000001102117220 */ /* 0x004fca0000400000 */
[----:B------:R1:W-:Y:S04]  /*0370*/  REDG.E.ADD.F32.FTZ.RN.STRONG.GPU desc[UR4][R8.64+0x18], R17 ;  /* 0x00001811080079a6 */ /* 0x0003e8000c12f304 */
[----:B------:R-:W2:Y:S02]  /*0380*/  LDG.E R19, desc[UR4][R6.64+0x1c] ;  /* 0x00001c0406137981 */ /* 0x000ea4000c1e1900 */
[----:B--2---:R-:W-:-:S05]  /*0390*/  FMUL R19, R2, R19 ;  /* 0x0000001302137220 */ /* 0x004fca0000400000 */
[----:B------:R2:W-:Y:S04]  /*03a0*/  REDG.E.ADD.F32.FTZ.RN.STRONG.GPU desc[UR4][R8.64+0x1c], R19 ;  /* 0x00001c13080079a6 */ /* 0x0005e8000c12f304 */
[----:B---3--:R-:W3:Y:S02]  /*03b0*/  LDG.E R21, desc[UR4][R6.64+0x20] ;  /* 0x0000200406157981 */ /* 0x008ee4000c1e1900 */
[----:B---3--:R-:W-:-:S05]  /*03c0*/  FMUL R21, R2, R21 ;  /* 0x0000001502157220 */ /* 0x008fca0000400000 */
[----:B------:R3:W-:Y:S04]  /*03d0*/  REDG.E.ADD.F32.FTZ.RN.STRONG.GPU desc[UR4][R8.64+0x20], R21 ;  /* 0x00002015080079a6 */ /* 0x0007e8000c12f304 */
[----:B----4-:R-:W4:Y:S02]  /*03e0*/  LDG.E R23, desc[UR4][R6.64+0x24] ;  /* 0x0000240406177981 */ /* 0x010f24000c1e1900 */
        /* <DEDUP_REMOVED lines=11> */
[----:B---3--:R-:W2:Y:S02]  /*04a0*/  LDG.E R21, desc[UR4][R6.64+0x34] ;  /* 0x0000340406157981 */ /* 0x008ea4000c1e1900 */
[----:B--2---:R-:W-:-:S05]  /*04b0*/  FMUL R21, R2, R21 ;  /* 0x0000001502157220 */ /* 0x004fca0000400000 */
[----:B------:R1:W-:Y:S04]  /*04c0*/  REDG.E.ADD.F32.FTZ.RN.STRONG.GPU desc[UR4][R8.64+0x34], R21 ;  /* 0x00003415080079a6 */ /* 0x0003e8000c12f304 */
[----:B----4-:R-:W2:Y:S01]  /*04d0*/  LDG.E R23, desc[UR4][R6.64+0x38] ;  /* 0x0000380406177981 */ /* 0x010ea2000c1e1900 */
[----:B------:R-:W-:Y:S01]  /*04e0*/  IADD3 R13, PT, PT, R13, 0x10, RZ ;  /* 0x000000100d0d7810 */ /* 0x000fe20007ffe0ff */
[----:B--2---:R-:W-:-:S05]  /*04f0*/  FMUL R23, R2, R23 ;  /* 0x0000001702177220 */ /* 0x004fca0000400000 */
[----:B------:R1:W-:Y:S04]  /*0500*/  REDG.E.ADD.F32.FTZ.RN.STRONG.GPU desc[UR4][R8.64+0x38], R23 ;  /* 0x00003817080079a6 */ /* 0x0003e8000c12f304 */
[----:B0-----:R-:W2:Y:S01]  /*0510*/  LDG.E R15, desc[UR4][R6.64+0x3c] ;  /* 0x00003c04060f7981 */ /* 0x001ea2000c1e1900 */
[----:B------:R-:W-:Y:S02]  /*0520*/  ISETP.NE.AND P1, PT, R13, RZ, PT ;  /* 0x000000ff0d00720c */ /* 0x000fe40003f25270 */
[----:B------:R-:W-:Y:S02]  /*0530*/  IADD3 R11, PT, PT, R11, 0x10, RZ ;  /* 0x000000100b0b7810 */ /* 0x000fe40007ffe0ff */
[----:B------:R-:W-:Y:S01]  /*0540*/  IADD3 R12, PT, PT, R12, 0x10, RZ ;  /* 0x000000100c0c7810 */ /* 0x000fe20007ffe0ff */
[----:B--2---:R-:W-:-:S05]  /*0550*/  FMUL R15, R2, R15 ;  /* 0x0000000f020f7220 */ /* 0x004fca0000400000 */
[----:B------:R1:W-:Y:S03]  /*0560*/  REDG.E.ADD.F32.FTZ.RN.STRONG.GPU desc[UR4][R8.64+0x3c], R15 ;  /* 0x00003c0f080079a6 */ /* 0x0003e6000c12f304 */
[----:B------:R-:W-:Y:S05]  /*0570*/  @P1 BRA `(.L_x_1) ;  /* 0xfffffffc001c1947 */ /* 0x000fea000383ffff */
.L_x_0:
[----:B------:R-:W-:Y:S05]  /*0580*/  @!P0 EXIT ;  /* 0x000000000000894d */ /* 0x000fea0003800000 */
[----:B------:R-:W-:Y:S02]  /*0590*/  ISETP.GE.U32.AND P0, PT, R10, 0x8, PT ;  /* 0x000000080a00780c */ /* 0x000fe40003f06070 */
[----:B------:R-:W-:-:S04]  /*05a0*/  LOP3.LUT R12, R0, 0x7, RZ, 0xc0, !PT ;  /* 0x00000007000c7812 */ /* 0x000fc800078ec0ff */
[----:B------:R-:W-:-:S07]  /*05b0*/  ISETP.NE.AND P1, PT, R12, RZ, PT ;  /* 0x000000ff0c00720c */ /* 0x000fce0003f25270 */
[----:B------:R-:W-:Y:S06]  /*05c0*/  @!P0 BRA `(.L_x_2) ;  /* 0x00000000007c8947 */ /* 0x000fec0003800000 */
[----:B------:R-:W0:Y:S01]  /*05d0*/  LDC.64 R6, c[0x0][0x398] ;  /* 0x0000e600ff067b82 */ /* 0x000e220000000a00 */
[----:B-1----:R-:W-:-:S05]  /*05e0*/  IADD3 R9, PT, PT, R3, R5, RZ ;  /* 0x0000000503097210 */ /* 0x002fca0007ffe0ff */
[----:B0-----:R-:W-:Y:S02]  /*05f0*/  IMAD.WIDE R6, R9, 0x4, R6 ;  /* 0x0000000409067825 */ /* 0x001fe400078e0206 */
[----:B------:R-:W0:Y:S03]  /*0600*/  LDC.64 R8, c[0x0][0x3a0] ;  /* 0x0000e800ff087b82 */ /* 0x000e260000000a00 */
[----:B------:R-:W2:Y:S01]  /*0610*/  LDG.E R13, desc[UR4][R6.64] ;  /* 0x00000004060d7981 */ /* 0x000ea2000c1e1900 */
[----:B------:R-:W-:-:S05]  /*0620*/  IADD3 R11, PT, PT, R4, R5, RZ ;  /* 0x00000005040b7210 */ /* 0x000fca0007ffe0ff */
[----:B0-----:R-:W-:-:S04]  /*0630*/  IMAD.WIDE R8, R11, 0x4, R8 ;  /* 0x000000040b087825 */ /* 0x001fc800078e0208 */
        /* <DEDUP_REMOVED lines=14> */
[----:B0-----:R-:W4:Y:S02]  /*0720*/  LDG.E R13, desc[UR4][R6.64+0x14] ;  /* 0x00001404060d7981 */ /* 0x001f24000c1e1900 */
[----:B----4-:R-:W-:-:S05]  /*0730*/  FMUL R13, R2, R13 ;  /* 0x0000000d020d7220 */ /* 0x010fca0000400000 */
[----:B------:R3:W-:Y:S04]  /*0740*/  REDG.E.ADD.F32.FTZ.RN.STRONG.GPU desc[UR4][R8.64+0x14], R13 ;  /* 0x0000140d080079a6 */ /* 0x0007e8000c12f304 */
[----:B-1----:R-:W4:Y:S02]  /*0750*/  LDG.E R11, desc[UR4][R6.64+0x18] ;  /* 0x00001804060b7981 */ /* 0x002f24000c1e1900 */
[----:B----4-:R-:W-:-:S05]  /*0760*/  FMUL R11, R2, R11 ;  /* 0x0000000b020b7220 */ /* 0x010fca0000400000 */
[----:B------:R3:W-:Y:S04]  /*0770*/  REDG.E.ADD.F32.FTZ.RN.STRONG.GPU desc[UR4][R8.64+0x18], R11 ;  /* 0x0000180b080079a6 */ /* 0x0007e8000c12f304 */
[----:B--2---:R-:W2:Y:S02]  /*0780*/  LDG.E R15, desc[UR4][R6.64+0x1c] ;  /* 0x00001c04060f7981 */ /* 0x004ea4000c1e1900 */
[----:B--2---:R-:W-:-:S05]  /*0790*/  FMUL R15, R2, R15 ;  /* 0x0000000f020f7220 */ /* 0x004fca0000400000 */
[----:B------:R3:W-:Y:S01]  /*07a0*/  REDG.E.ADD.F32.FTZ.RN.STRONG.GPU desc[UR4][R8.64+0x1c], R15 ;  /* 0x00001c0f080079a6 */ /* 0x0007e2000c12f304 */
[----:B------:R-:W-:-:S07]  /*07b0*/  IADD3 R5, PT, PT, R5, 0x8, RZ ;  /* 0x0000000805057810 */ /* 0x000fce0007ffe0ff */
.L_x_2:
[----:B------:R-:W-:Y:S05]  /*07c0*/  @!P1 EXIT ;  /* 0x000000000000994d */ /* 0x000fea0003800000 */
[----:B------:R-:W-:Y:S02]  /*07d0*/  ISETP.GE.U32.AND P0, PT, R12, 0x4, PT ;  /* 0x000000040c00780c */ /* 0x000fe40003f06070 */
[----:B------:R-:W-:-:S04]  /*07e0*/  LOP3.LUT R0, R0, 0x3, RZ, 0xc0, !PT ;  /* 0x0000000300007812 */ /* 0x000fc800078ec0ff */
[----:B------:R-:W-:-:S07]  /*07f0*/  ISETP.NE.AND P1, PT, R0, RZ, PT ;  /* 0x000000ff0000720c */ /* 0x000fce0003f25270 */
[----:B------:R-:W-:Y:S06]  /*0800*/  @!P0 BRA `(.L_x_3) ;  /* 0x00000000004c8947 */ /* 0x000fec0003800000 */
[----:B-1-3--:R-:W0:Y:S01]  /*0810*/  LDC.64 R8, c[0x0][0x398] ;  /* 0x0000e600ff087b82 */ /* 0x00ae220000000a00 */
[----:B------:R-:W-:-:S05]  /*0820*/  IADD3 R7, PT, PT, R3, R5, RZ ;  /* 0x0000000503077210 */ /* 0x000fca0007ffe0ff */
        /* <DEDUP_REMOVED lines=13> */
[----:B------:R-:W2:Y:S02]  /*0900*/  LDG.E R17, desc[UR4][R8.64+0xc] ;  /* 0x00000c0408117981 */ /* 0x000ea4000c1e1900 */
[----:B--2---:R-:W-:-:S05]  /*0910*/  FMUL R17, R2, R17 ;  /* 0x0000001102117220 */ /* 0x004fca0000400000 */
[----:B------:R0:W-:Y:S01]  /*0920*/  REDG.E.ADD.F32.FTZ.RN.STRONG.GPU desc[UR4][R6.64+0xc], R17 ;  /* 0x00000c11060079a6 */ /* 0x0001e2000c12f304 */
[----:B------:R-:W-:-:S07]  /*0930*/  IADD3 R5, PT, PT, R5, 0x4, RZ ;  /* 0x0000000405057810 */ /* 0x000fce0007ffe0ff */
.L_x_3:
[----:B------:R-:W-:Y:S05]  /*0940*/  @!P1 EXIT ;  /* 0x000000000000994d */ /* 0x000fea0003800000 */
[----:B0--3--:R-:W0:Y:S01]  /*0950*/  LDC.64 R10, c[0x0][0x3a0] ;  /* 0x0000e800ff0a7b82 */ /* 0x009e220000000a00 */
[-C--:B------:R-:W-:Y:S02]  /*0960*/  IADD3 R3, PT, PT, R3, R5.reuse, RZ ;  /* 0x0000000503037210 */ /* 0x080fe40007ffe0ff */
[----:B------:R-:W-:Y:S02]  /*0970*/  IADD3 R13, PT, PT, R4, R5, RZ ;  /* 0x00000005040d7210 */ /* 0x000fe40007ffe0ff */
[----:B------:R-:W-:-:S03]  /*0980*/  IADD3 R0, PT, PT, -R0, RZ, RZ ;  /* 0x000000ff00007210 */ /* 0x000fc60007ffe1ff */
[----:B-1----:R-:W1:Y:S04]  /*0990*/  LDC.64 R8, c[0x0][0x398] ;  /* 0x0000e600ff087b82 */ /* 0x002e680000000a00 */
.L_x_4:
[----:B-1----:R-:W-:-:S06]  /*09a0*/  IMAD.WIDE R4, R3, 0x4, R8 ;  /* 0x0000000403047825 */ /* 0x002fcc00078e0208 */
[----:B--2---:R-:W2:Y:S01]  /*09b0*/  LDG.E R5, desc[UR4][R4.64] ;  /* 0x0000000404057981 */ /* 0x004ea2000c1e1900 */
[----:B------:R-:W-:Y:S01]  /*09c0*/  IADD3 R0, PT, PT, R0, 0x1, RZ ;  /* 0x0000000100007810 */ /* 0x000fe20007ffe0ff */
[----:B0-----:R-:W-:-:S03]  /*09d0*/  IMAD.WIDE R6, R13, 0x4, R10 ;  /* 0x000000040d067825 */ /* 0x001fc600078e020a */
[----:B------:R-:W-:Y:S02]  /*09e0*/  ISETP.NE.AND P0, PT, R0, RZ, PT ;  /* 0x000000ff0000720c */ /* 0x000fe40003f05270 */
[----:B------:R-:W-:Y:S02]  /*09f0*/  IADD3 R3, PT, PT, R3, 0x1, RZ ;  /* 0x0000000103037810 */ /* 0x000fe40007ffe0ff */
[----:B------:R-:W-:Y:S01]  /*0a00*/  IADD3 R13, PT, PT, R13, 0x1, RZ ;  /* 0x000000010d0d7810 */ /* 0x000fe20007ffe0ff */
[----:B--2--5:R-:W-:-:S05]  /*0a10*/  FMUL R15, R2, R5 ;  /* 0x00000005020f7220 */ /* 0x024fca0000400000 */
[----:B------:R2:W-:Y:S03]  /*0a20*/  REDG.E.ADD.F32.FTZ.RN.STRONG.GPU desc[UR4][R6.64], R15 ;  /* 0x0000000f060079a6 */ /* 0x0005e6000c12f304 */
[----:B------:R-:W-:Y:S05]  /*0a30*/  @P0 BRA `(.L_x_4) ;  /* 0xfffffffc00d80947 */ /* 0x000fea000383ffff */
[----:B------:R-:W-:Y:S05]  /*0a40*/  EXIT ;  /* 0x000000000000794d */ /* 0x000fea0003800000 */
.L_x_5:
[----:B------:R-:W-:-:S00]  /*0a50*/  BRA `(.L_x_5) ;  /* 0xfffffffc00fc7947 */ /* 0x000fc0000383ffff */
[----:B------:R-:W-:-:S00]  /*0a60*/  NOP ;  /* 0x0000000000007918 */ /* 0x000fc00000000000 */
        /* <DEDUP_REMOVED lines=9> */
.L_x_6:


//--------------------- .nv.shared.reserved.0     --------------------------
	.section	.nv.shared.reserved.0,"aw",@nobits
	.weak		__nv_reservedSMEM_offset_0_alias
	.size		__nv_reservedSMEM_offset_0_alias, 0, 64
	.other		__nv_reservedSMEM_offset_0_alias,@"STO_CUDA_RESERVED_SHARED STV_DEFAULT"
__nv_reservedSMEM_offset_0_alias:
	.zero		0
	.zero		64


//--------------------- .nv.constant0._Z15spmm_coo_kernelPiS_PfS0_S0_iii --------------------------
	.section	.nv.constant0._Z15spmm_coo_kernelPiS_PfS0_S0_iii,"a",@progbits
	.sectionflags	@""
	.align	4
.nv.constant0._Z15spmm_coo_kernelPiS_PfS0_S0_iii:
	.zero		948


//--------------------- SYMBOLS --------------------------

	.type		.nv.reservedSmem.offset0,@object
	.size		.nv.reservedSmem.offset0,0x4
